//
// Generated by NVIDIA NVVM Compiler
//
// Compiler Build ID: CL-36424714
// Cuda compilation tools, release 13.0, V13.0.88
// Based on NVVM 20.0.0
//

.version 9.0
.target sm_100
.address_size 64

	// .globl	markSafe
// _ZZ8markSafeE7scratch has been demoted

.visible .entry markSafe(
	.param .u64 .ptr .align 1 markSafe_param_0,
	.param .u64 .ptr .align 1 markSafe_param_1,
	.param .u32 markSafe_param_2
)
{
	.reg .pred 	%p<27>;
	.reg .b16 	%rs<33>;
	.reg .b32 	%r<43>;
	.reg .b64 	%rd<11>;
	// demoted variable
	.shared .align 1 .b8 _ZZ8markSafeE7scratch[256];
	ld.param.u64 	%rd2, [markSafe_param_0];
	ld.param.u64 	%rd3, [markSafe_param_1];
	ld.param.u32 	%r4, [markSafe_param_2];
	cvta.to.global.u64 	%rd1, %rd3;
	mov.u32 	%r5, %ctaid.x;
	mov.u32 	%r6, %ntid.x;
	mov.u32 	%r7, %tid.x;
	mad.lo.s32 	%r1, %r5, %r6, %r7;
	mov.u32 	%r2, %tid.y;
	shl.b32 	%r8, %r7, 3;
	add.s32 	%r9, %r8, %r2;
	setp.ge.s32 	%p1, %r1, %r4;
	mov.u32 	%r10, _ZZ8markSafeE7scratch;
	add.s32 	%r3, %r10, %r9;
	@%p1 bra 	$L__BB0_2;
	cvta.to.global.u64 	%rd4, %rd2;
	shl.b32 	%r11, %r1, 3;
	add.s32 	%r12, %r11, %r2;
	cvt.s64.s32 	%rd5, %r12;
	add.s64 	%rd6, %rd4, %rd5;
	ld.global.u8 	%rs20, [%rd6];
	st.shared.u8 	[%r3], %rs20;
$L__BB0_2:
	bar.sync 	0;
	setp.ne.s32 	%p2, %r2, 0;
	@%p2 bra 	$L__BB0_4;
	ld.shared.u8 	%rs30, [%r3];
	mov.b16 	%rs31, 156;
	bra.uni 	$L__BB0_5;
$L__BB0_4:
	ld.shared.u8 	%rs30, [%r3];
	ld.shared.u8 	%rs21, [%r3+-1];
	sub.s16 	%rs31, %rs30, %rs21;
$L__BB0_5:
	setp.ne.s32 	%p3, %r2, 0;
	setp.ge.s32 	%p4, %r1, %r4;
	cvt.s16.s8 	%rs23, %rs30;
	setp.gt.s16 	%p5, %rs23, 0;
	selp.b16 	%rs24, %rs31, -100, %p5;
	bar.sync 	0;
	st.shared.u8 	[%r3], %rs24;
	bar.sync 	0;
	or.pred  	%p6, %p3, %p4;
	@%p6 bra 	$L__BB0_15;
	ld.shared.s8 	%rs6, [%r3+1];
	setp.ne.s16 	%p7, %rs6, -100;
	mov.b16 	%rs32, 1;
	@%p7 bra 	$L__BB0_8;
$L__BB0_7:
	cvt.s64.s32 	%rd9, %r1;
	add.s64 	%rd10, %rd1, %rd9;
	st.global.u8 	[%rd10], %rs32;
	bra.uni 	$L__BB0_15;
$L__BB0_8:
	abs.s16 	%rs26, %rs6;
	add.s16 	%rs27, %rs26, -1;
	and.b16  	%rs28, %rs27, 255;
	setp.lt.u16 	%p8, %rs28, 3;
	selp.u16 	%rs32, 1, 0, %p8;
	ld.shared.u8 	%rs9, [%r3+2];
	setp.eq.s16 	%p9, %rs9, 156;
	@%p9 bra 	$L__BB0_7;
	cvt.u32.u16 	%r13, %rs9;
	cvt.s32.s8 	%r14, %r13;
	setp.lt.s16 	%p10, %rs6, 1;
	neg.s32 	%r15, %r14;
	selp.b32 	%r16, %r15, %r14, %p10;
	add.s32 	%r17, %r16, -4;
	setp.lt.u32 	%p11, %r17, -3;
	selp.b16 	%rs32, 0, %rs32, %p11;
	ld.shared.u8 	%rs11, [%r3+3];
	setp.eq.s16 	%p12, %rs11, 156;
	@%p12 bra 	$L__BB0_7;
	cvt.u32.u16 	%r18, %rs11;
	cvt.s32.s8 	%r19, %r18;
	setp.lt.s16 	%p13, %rs6, 1;
	neg.s32 	%r20, %r19;
	selp.b32 	%r21, %r20, %r19, %p13;
	add.s32 	%r22, %r21, -4;
	setp.lt.u32 	%p14, %r22, -3;
	selp.b16 	%rs32, 0, %rs32, %p14;
	ld.shared.u8 	%rs13, [%r3+4];
	setp.eq.s16 	%p15, %rs13, 156;
	@%p15 bra 	$L__BB0_7;
	cvt.u32.u16 	%r23, %rs13;
	cvt.s32.s8 	%r24, %r23;
	setp.lt.s16 	%p16, %rs6, 1;
	neg.s32 	%r25, %r24;
	selp.b32 	%r26, %r25, %r24, %p16;
	add.s32 	%r27, %r26, -4;
	setp.lt.u32 	%p17, %r27, -3;
	selp.b16 	%rs32, 0, %rs32, %p17;
	ld.shared.u8 	%rs15, [%r3+5];
	setp.eq.s16 	%p18, %rs15, 156;
	@%p18 bra 	$L__BB0_7;
	cvt.u32.u16 	%r28, %rs15;
	cvt.s32.s8 	%r29, %r28;
	setp.lt.s16 	%p19, %rs6, 1;
	neg.s32 	%r30, %r29;
	selp.b32 	%r31, %r30, %r29, %p19;
	add.s32 	%r32, %r31, -4;
	setp.lt.u32 	%p20, %r32, -3;
	selp.b16 	%rs32, 0, %rs32, %p20;
	ld.shared.u8 	%rs17, [%r3+6];
	setp.eq.s16 	%p21, %rs17, 156;
	@%p21 bra 	$L__BB0_7;
	cvt.u32.u16 	%r33, %rs17;
	cvt.s32.s8 	%r34, %r33;
	setp.lt.s16 	%p22, %rs6, 1;
	neg.s32 	%r35, %r34;
	selp.b32 	%r36, %r35, %r34, %p22;
	add.s32 	%r37, %r36, -4;
	setp.lt.u32 	%p23, %r37, -3;
	selp.b16 	%rs32, 0, %rs32, %p23;
	ld.shared.u8 	%rs19, [%r3+7];
	setp.eq.s16 	%p24, %rs19, 156;
	@%p24 bra 	$L__BB0_7;
	cvt.u32.u16 	%r38, %rs19;
	cvt.s32.s8 	%r39, %r38;
	setp.lt.s16 	%p25, %rs6, 1;
	neg.s32 	%r40, %r39;
	selp.b32 	%r41, %r40, %r39, %p25;
	add.s32 	%r42, %r41, -4;
	setp.lt.u32 	%p26, %r42, -3;
	selp.b16 	%rs29, 0, %rs32, %p26;
	cvt.s64.s32 	%rd7, %r1;
	add.s64 	%rd8, %rd1, %rd7;
	st.global.u8 	[%rd8], %rs29;
$L__BB0_15:
	ret;

}


// ===== COMPILED SASS (sm_100) =====

	.target	sm_100

	.elftype	@"ET_EXEC"


//--------------------- .note.nv.tkinfo           --------------------------
	.section	.note.nv.tkinfo,"",@"SHT_NOTE"
	.sectionflags	@"SHF_NOTE_NV_TKINFO"
	.tkinfo
        /*0018*/ 	.word	0x00000002
        /*0030*/ 	.string	""
        /*0030*/ 	.string	"ptxas"
        /*0030*/ 	.string	"Cuda compilation tools, release 13.0, V13.0.88"
        /*0030*/ 	.string	"Build cuda_13.0.r13.0/compiler.36424714_0"
        /*0030*/ 	.string	"-arch sm_100 -m 64 "



//--------------------- .note.nv.cuinfo           --------------------------
	.section	.note.nv.cuinfo,"",@"SHT_NOTE"
	.sectionflags	@"SHF_NOTE_NV_CUINFO"
        /*0018*/ 	.short	0x0002
        /*001a*/ 	.short	0x0064
        /*001c*/ 	.short	0x0082
	.zero		2


//--------------------- .nv.info                  --------------------------
	.section	.nv.info,"",@"SHT_CUDA_INFO"
	.align	4


	//----- nvinfo : EIATTR_REGCOUNT
	.align		4
        /*0000*/ 	.byte	0x04, 0x2f
        /*0002*/ 	.short	(.L_1 - .L_0)
	.align		4
.L_0:
        /*0004*/ 	.word	index@(markSafe)
        /*0008*/ 	.word	0x0000000b


	//----- nvinfo : EIATTR_FRAME_SIZE
	.align		4
.L_1:
        /*000c*/ 	.byte	0x04, 0x11
        /*000e*/ 	.short	(.L_3 - .L_2)
	.align		4
.L_2:
        /*0010*/ 	.word	index@(markSafe)
        /*0014*/ 	.word	0x00000000


	//----- nvinfo : EIATTR_MIN_STACK_SIZE
	.align		4
.L_3:
        /*0018*/ 	.byte	0x04, 0x12
        /*001a*/ 	.short	(.L_5 - .L_4)
	.align		4
.L_4:
        /*001c*/ 	.word	index@(markSafe)
        /*0020*/ 	.word	0x00000000
.L_5:


//--------------------- .nv.compat                --------------------------
	.section	.nv.compat,"",@"SHT_CUDA_COMPAT_INFO"
	.align	4
        /*0000*/ 	.byte	0x02, 0x09, 0x00, 0x00, 0x02, 0x02, 0x01, 0x00, 0x02, 0x05, 0x05, 0x00, 0x03, 0x07, 0x01, 0x01
        /*0010*/ 	.byte	0x02, 0x03, 0x00, 0x00, 0x02, 0x06, 0x01, 0x00, 0x04, 0x0b, 0x08, 0x00, 0x09, 0x00, 0x00, 0x00
        /*0020*/ 	.byte	0x00, 0x00, 0x00, 0x00


//--------------------- .nv.info.markSafe         --------------------------
	.section	.nv.info.markSafe,"",@"SHT_CUDA_INFO"
	.sectionflags	@""
	.align	4


	//----- nvinfo : EIATTR_CUDA_API_VERSION
	.align		4
        /*0000*/ 	.byte	0x04, 0x37
        /*0002*/ 	.short	(.L_7 - .L_6)
.L_6:
        /*0004*/ 	.word	0x00000082


	//----- nvinfo : EIATTR_KPARAM_INFO
	.align		4
.L_7:
        /*0008*/ 	.byte	0x04, 0x17
        /*000a*/ 	.short	(.L_9 - .L_8)
.L_8:
        /*000c*/ 	.word	0x00000000
        /*0010*/ 	.short	0x0002
        /*0012*/ 	.short	0x0010
        /*0014*/ 	.byte	0x00, 0xf0, 0x11, 0x00


	//----- nvinfo : EIATTR_KPARAM_INFO
	.align		4
.L_9:
        /*0018*/ 	.byte	0x04, 0x17
        /*001a*/ 	.short	(.L_11 - .L_10)
.L_10:
        /*001c*/ 	.word	0x00000000
        /*0020*/ 	.short	0x0001
        /*0022*/ 	.short	0x0008
        /*0024*/ 	.byte	0x00, 0xf5, 0x21, 0x00


	//----- nvinfo : EIATTR_KPARAM_INFO
	.align		4
.L_11:
        /*0028*/ 	.byte	0x04, 0x17
        /*002a*/ 	.short	(.L_13 - .L_12)
.L_12:
        /*002c*/ 	.word	0x00000000
        /*0030*/ 	.short	0x0000
        /*0032*/ 	.short	0x0000
        /*0034*/ 	.byte	0x00, 0xf5, 0x21, 0x00


	//----- nvinfo : EIATTR_SPARSE_MMA_MASK
	.align		4
.L_13:
        /*0038*/ 	.byte	0x03, 0x50
        /*003a*/ 	.short	0x0000


	//----- nvinfo : EIATTR_MAXREG_COUNT
	.align		4
        /*003c*/ 	.byte	0x03, 0x1b
        /*003e*/ 	.short	0x00ff


	//----- nvinfo : EIATTR_NUM_BARRIERS
	.align		4
        /*0040*/ 	.byte	0x02, 0x4c
        /*0042*/ 	.byte	0x01
	.zero		1


	//----- nvinfo : EIATTR_MERCURY_ISA_VERSION
	.align		4
        /*0044*/ 	.byte	0x03, 0x5f
        /*0046*/ 	.short	0x0101


	//----- nvinfo : EIATTR_VRC_CTA_INIT_COUNT
	.align		4
        /*0048*/ 	.byte	0x02, 0x4a
	.zero		1
	.zero		1


	//----- nvinfo : EIATTR_EXIT_INSTR_OFFSETS
	.align		4
        /*004c*/ 	.byte	0x04, 0x1c
        /*004e*/ 	.short	(.L_15 - .L_14)


	//   ....[0]....
.L_14:
        /*0050*/ 	.word	0x00000230


	//   ....[1]....
        /*0054*/ 	.word	0x00000650


	//   ....[2]....
        /*0058*/ 	.word	0x000006b0


	//----- nvinfo : EIATTR_CRS_STACK_SIZE
	.align		4
.L_15:
        /*005c*/ 	.byte	0x04, 0x1e
        /*005e*/ 	.short	(.L_17 - .L_16)
.L_16:
        /*0060*/ 	.word	0x00000000


	//----- nvinfo : EIATTR_CBANK_PARAM_SIZE
	.align		4
.L_17:
        /*0064*/ 	.byte	0x03, 0x19
        /*0066*/ 	.short	0x0014


	//----- nvinfo : EIATTR_PARAM_CBANK
	.align		4
        /*0068*/ 	.byte	0x04, 0x0a
        /*006a*/ 	.short	(.L_19 - .L_18)
	.align		4
.L_18:
        /*006c*/ 	.word	index@(.nv.constant0.markSafe)
        /*0070*/ 	.short	0x0380
        /*0072*/ 	.short	0x0014


	//----- nvinfo : EIATTR_SW_WAR
	.align		4
.L_19:
        /*0074*/ 	.byte	0x04, 0x36
        /*0076*/ 	.short	(.L_21 - .L_20)
.L_20:
        /*0078*/ 	.word	0x00000008
.L_21:


//--------------------- .nv.callgraph             --------------------------
	.section	.nv.callgraph,"",@"SHT_CUDA_CALLGRAPH"
	.align	4
	.sectionentsize	8
	.align		4
        /*0000*/ 	.word	0x00000000
	.align		4
        /*0004*/ 	.word	0xffffffff
	.align		4
        /*0008*/ 	.word	0x00000000
	.align		4
        /*000c*/ 	.word	0xfffffffe
	.align		4
        /*0010*/ 	.word	0x00000000
	.align		4
        /*0014*/ 	.word	0xfffffffd
	.align		4
        /*0018*/ 	.word	0x00000000
	.align		4
        /*001c*/ 	.word	0xfffffffc


//--------------------- .text.markSafe            --------------------------
	.section	.text.markSafe,"ax",@progbits
	.align	128
        .global         markSafe
        .type           markSafe,@function
        .size           markSafe,(.L_x_3 - markSafe)
        .other          markSafe,@"STO_CUDA_ENTRY STV_DEFAULT"
markSafe:
.text.markSafe:
[----:B------:R-:W-:Y:S01]  /*0000*/  LDC R1, c[0x0][0x37c] ;  /* 0x0000df00ff017b82 */ /* 0x000fe20000000800 */
[----:B------:R-:W0:Y:S07]  /*0010*/  S2R R3, SR_TID.X ;  /* 0x0000000000037919 */ /* 0x000e2e0000002100 */
[----:B------:R-:W0:Y:S01]  /*0020*/  S2UR UR4, SR_CTAID.X ;  /* 0x00000000000479c3 */ /* 0x000e220000002500 */
[----:B------:R-:W1:Y:S01]  /*0030*/  LDCU UR5, c[0x0][0x390] ;  /* 0x00007200ff0577ac */ /* 0x000e620008000800 */
[----:B------:R-:W2:Y:S01]  /*0040*/  S2R R8, SR_TID.Y ;  /* 0x0000000000087919 */ /* 0x000ea20000002200 */
[----:B------:R-:W3:Y:S05]  /*0050*/  LDCU.64 UR6, c[0x0][0x358] ;  /* 0x00006b00ff0677ac */ /* 0x000eea0008000a00 */
[----:B------:R-:W0:Y:S02]  /*0060*/  LDC R0, c[0x0][0x360] ;  /* 0x0000d800ff007b82 */ /* 0x000e240000000800 */
[----:B0-----:R-:W-:-:S05]  /*0070*/  IMAD R0, R0, UR4, R3 ;  /* 0x0000000400007c24 */ /* 0x001fca000f8e0203 */
[----:B-1----:R-:W-:-:S13]  /*0080*/  ISETP.GE.AND P0, PT, R0, UR5, PT ;  /* 0x0000000500007c0c */ /* 0x002fda000bf06270 */
[----:B------:R-:W0:Y:S01]  /*0090*/  @!P0 LDC.64 R4, c[0x0][0x380] ;  /* 0x0000e000ff048b82 */ /* 0x000e220000000a00 */
[----:B--2---:R-:W-:-:S05]  /*00a0*/  @!P0 IMAD R2, R0, 0x8, R8 ;  /* 0x0000000800028824 */ /* 0x004fca00078e0208 */
[----:B0-----:R-:W-:-:S04]  /*00b0*/  @!P0 IADD3 R4, P1, PT, R2, R4, RZ ;  /* 0x0000000402048210 */ /* 0x001fc80007f3e0ff */
[----:B------:R-:W-:-:S06]  /*00c0*/  @!P0 LEA.HI.X.SX32 R5, R2, R5, 0x1, P1 ;  /* 0x0000000502058211 */ /* 0x000fcc00008f0eff */
[----:B---3--:R0:W2:Y:S01]  /*00d0*/  @!P0 LDG.E.U8 R5, desc[UR6][R4.64] ;  /* 0x0000000604058981 */ /* 0x0080a2000c1e1100 */
[----:B------:R-:W1:Y:S01]  /*00e0*/  S2UR UR5, SR_CgaCtaId ;  /* 0x00000000000579c3 */ /* 0x000e620000008800 */
[----:B------:R-:W-:Y:S01]  /*00f0*/  UMOV UR4, 0x400 ;  /* 0x0000040000047882 */ /* 0x000fe20000000000 */
[----:B------:R-:W-:Y:S01]  /*0100*/  IMAD R2, R3, 0x8, R8 ;  /* 0x0000000803027824 */ /* 0x000fe200078e0208 */
[----:B------:R-:W-:Y:S01]  /*0110*/  ISETP.NE.AND P1, PT, R8, RZ, PT ;  /* 0x000000ff0800720c */ /* 0x000fe20003f25270 */
[----:B0-----:R-:W-:Y:S01]  /*0120*/  IMAD.MOV.U32 R4, RZ, RZ, 0x9c ;  /* 0x0000009cff047424 */ /* 0x001fe200078e00ff */
[----:B-1----:R-:W-:-:S09]  /*0130*/  ULEA UR4, UR5, UR4, 0x18 ;  /* 0x0000000405047291 */ /* 0x002fd2000f8ec0ff */
[----:B--2---:R-:W-:Y:S01]  /*0140*/  @!P0 STS.U8 [R2+UR4], R5 ;  /* 0x0000000502008988 */ /* 0x004fe20008000004 */
[----:B------:R-:W-:Y:S01]  /*0150*/  BAR.SYNC.DEFER_BLOCKING 0x0 ;  /* 0x0000000000007b1d */ /* 0x000fe20000010000 */
[----:B------:R-:W-:-:S05]  /*0160*/  ISETP.NE.OR P0, PT, R8, RZ, P0 ;  /* 0x000000ff0800720c */ /* 0x000fca0000705670 */
[----:B------:R-:W0:Y:S04]  /*0170*/  @P1 LDS.U8 R6, [R2+UR4+-0x1] ;  /* 0xffffff0402061984 */ /* 0x000e280008000000 */
[----:B------:R-:W-:Y:S04]  /*0180*/  @!P1 LDS.U8 R3, [R2+UR4] ;  /* 0x0000000402039984 */ /* 0x000fe80008000000 */
[----:B------:R-:W1:Y:S01]  /*0190*/  @P1 LDS.U8 R3, [R2+UR4] ;  /* 0x0000000402031984 */ /* 0x000e620008000000 */
[----:B0-----:R-:W-:-:S05]  /*01a0*/  @P1 IMAD.MOV R6, RZ, RZ, -R6 ;  /* 0x000000ffff061224 */ /* 0x001fca00078e0a06 */
[----:B------:R-:W-:Y:S02]  /*01b0*/  @P1 PRMT R6, R6, 0x7710, RZ ;  /* 0x0000771006061816 */ /* 0x000fe400000000ff */
[----:B-1----:R-:W-:-:S03]  /*01c0*/  PRMT R7, R3, 0x8880, RZ ;  /* 0x0000888003077816 */ /* 0x002fc600000000ff */
[----:B------:R-:W-:Y:S01]  /*01d0*/  @P1 IMAD.IADD R4, R3, 0x1, R6 ;  /* 0x0000000103041824 */ /* 0x000fe200078e0206 */
[----:B------:R-:W-:Y:S01]  /*01e0*/  BAR.SYNC.DEFER_BLOCKING 0x0 ;  /* 0x0000000000007b1d */ /* 0x000fe20000010000 */
[----:B------:R-:W-:-:S04]  /*01f0*/  ISETP.GT.AND P1, PT, R7, RZ, PT ;  /* 0x000000ff0700720c */ /* 0x000fc80003f24270 */
[----:B------:R-:W-:-:S05]  /*0200*/  SEL R3, R4, 0xff9c, P1 ;  /* 0x0000ff9c04037807 */ /* 0x000fca0000800000 */
[----:B------:R0:W-:Y:S01]  /*0210*/  STS.U8 [R2+UR4], R3 ;  /* 0x0000000302007988 */ /* 0x0001e20008000004 */
[----:B------:R-:W-:Y:S06]  /*0220*/  BAR.SYNC.DEFER_BLOCKING 0x0 ;  /* 0x0000000000007b1d */ /* 0x000fec0000010000 */
[----:B------:R-:W-:Y:S05]  /*0230*/  @P0 EXIT ;  /* 0x000000000000094d */ /* 0x000fea0003800000 */
[----:B------:R-:W1:Y:S01]  /*0240*/  LDS.S8 R6, [R2+UR4+0x1] ;  /* 0x0000010402067984 */ /* 0x000e620008000200 */
[----:B------:R-:W-:Y:S01]  /*0250*/  BSSY.RECONVERGENT B0, `(.L_x_0) ;  /* 0x0000041000007945 */ /* 0x000fe20003800200 */
[----:B0-----:R-:W-:Y:S01]  /*0260*/  IMAD.MOV.U32 R3, RZ, RZ, 0x1 ;  /* 0x00000001ff037424 */ /* 0x001fe200078e00ff */
[----:B-1----:R-:W-:-:S13]  /*0270*/  ISETP.NE.AND P0, PT, R6, -0x64, PT ;  /* 0xffffff9c0600780c */ /* 0x002fda0003f05270 */
[----:B------:R-:W-:Y:S05]  /*0280*/  @!P0 BRA `(.L_x_1) ;  /* 0x0000000000f48947 */ /* 0x000fea0003800000 */
[----:B------:R-:W0:Y:S01]  /*0290*/  LDS.U8 R4, [R2+UR4+0x2] ;  /* 0x0000020402047984 */ /* 0x000e220008000000 */
[----:B------:R-:W-:-:S04]  /*02a0*/  PRMT R3, R6, 0x9910, RZ ;  /* 0x0000991006037816 */ /* 0x000fc800000000ff */
[----:B------:R-:W-:-:S04]  /*02b0*/  IABS R3, R3 ;  /* 0x0000000300037213 */ /* 0x000fc80000000000 */
[----:B------:R-:W-:-:S05]  /*02c0*/  PRMT R3, R3, 0x7710, RZ ;  /* 0x0000771003037816 */ /* 0x000fca00000000ff */
[----:B------:R-:W-:-:S05]  /*02d0*/  VIADD R3, R3, 0xffffffff ;  /* 0xffffffff03037836 */ /* 0x000fca0000000000 */
[----:B------:R-:W-:-:S04]  /*02e0*/  LOP3.LUT R3, R3, 0xff, RZ, 0xc0, !PT ;  /* 0x000000ff03037812 */ /* 0x000fc800078ec0ff */
[----:B------:R-:W-:-:S04]  /*02f0*/  ISETP.GE.U32.AND P0, PT, R3, 0x3, PT ;  /* 0x000000030300780c */ /* 0x000fc80003f06070 */
[----:B------:R-:W-:Y:S02]  /*0300*/  SEL R3, RZ, 0x1, P0 ;  /* 0x00000001ff037807 */ /* 0x000fe40000000000 */
[----:B0-----:R-:W-:-:S13]  /*0310*/  ISETP.NE.AND P1, PT, R4, 0x9c, PT ;  /* 0x0000009c0400780c */ /* 0x001fda0003f25270 */
[----:B------:R-:W-:Y:S05]  /*0320*/  @!P1 BRA `(.L_x_1) ;  /* 0x0000000000cc9947 */ /* 0x000fea0003800000 */
[----:B------:R-:W0:Y:S01]  /*0330*/  LDS.U8 R5, [R2+UR4+0x3] ;  /* 0x0000030402057984 */ /* 0x000e220008000000 */
[----:B------:R-:W-:Y:S02]  /*0340*/  ISETP.GE.AND P0, PT, R6, 0x1, PT ;  /* 0x000000010600780c */ /* 0x000fe40003f06270 */
[----:B------:R-:W-:-:S11]  /*0350*/  PRMT R4, R4, 0x8880, RZ ;  /* 0x0000888004047816 */ /* 0x000fd600000000ff */
[----:B------:R-:W-:-:S04]  /*0360*/  @!P0 IMAD.MOV R4, RZ, RZ, -R4 ;  /* 0x000000ffff048224 */ /* 0x000fc800078e0a04 */
[----:B------:R-:W-:-:S05]  /*0370*/  VIADD R4, R4, 0xfffffffc ;  /* 0xfffffffc04047836 */ /* 0x000fca0000000000 */
[----:B------:R-:W-:-:S04]  /*0380*/  ISETP.GE.U32.AND P1, PT, R4, -0x3, PT ;  /* 0xfffffffd0400780c */ /* 0x000fc80003f26070 */
[----:B------:R-:W-:Y:S02]  /*0390*/  SEL R3, R3, RZ, P1 ;  /* 0x000000ff03037207 */ /* 0x000fe40000800000 */
[----:B0-----:R-:W-:-:S13]  /*03a0*/  ISETP.NE.AND P2, PT, R5, 0x9c, PT ;  /* 0x0000009c0500780c */ /* 0x001fda0003f45270 */
[----:B------:R-:W-:Y:S05]  /*03b0*/  @!P2 BRA `(.L_x_1) ;  /* 0x0000000000a8a947 */ /* 0x000fea0003800000 */
[----:B------:R-:W0:Y:S01]  /*03c0*/  LDS.U8 R6, [R2+UR4+0x4] ;  /* 0x0000040402067984 */ /* 0x000e220008000000 */
[----:B------:R-:W-:-:S05]  /*03d0*/  PRMT R4, R5, 0x8880, RZ ;  /* 0x0000888005047816 */ /* 0x000fca00000000ff */
        /* <DEDUP_REMOVED lines=30> */
[----:B------:R-:W0:Y:S01]  /*05c0*/  LDCU.64 UR8, c[0x0][0x388] ;  /* 0x00007100ff0877ac */ /* 0x000e220008000a00 */
[----:B------:R-:W-:-:S05]  /*05d0*/  PRMT R2, R2, 0x8880, RZ ;  /* 0x0000888002027816 */ /* 0x000fca00000000ff */
[----:B------:R-:W-:-:S04]  /*05e0*/  @!P0 IMAD.MOV R2, RZ, RZ, -R2 ;  /* 0x000000ffff028224 */ /* 0x000fc800078e0a02 */
[----:B------:R-:W-:-:S05]  /*05f0*/  VIADD R2, R2, 0xfffffffc ;  /* 0xfffffffc02027836 */ /* 0x000fca0000000000 */
[----:B------:R-:W-:Y:S02]  /*0600*/  ISETP.GE.U32.AND P0, PT, R2, -0x3, PT ;  /* 0xfffffffd0200780c */ /* 0x000fe40003f06070 */
[C---:B0-----:R-:W-:Y:S02]  /*0610*/  IADD3 R4, P1, PT, R0.reuse, UR8, RZ ;  /* 0x0000000800047c10 */ /* 0x041fe4000ff3e0ff */
[----:B------:R-:W-:Y:S02]  /*0620*/  SEL R3, R3, RZ, P0 ;  /* 0x000000ff03037207 */ /* 0x000fe40000000000 */
[----:B------:R-:W-:-:S05]  /*0630*/  LEA.HI.X.SX32 R5, R0, UR9, 0x1, P1 ;  /* 0x0000000900057c11 */ /* 0x000fca00088f0eff */
[----:B------:R-:W-:Y:S01]  /*0640*/  STG.E.U8 desc[UR6][R4.64], R3 ;  /* 0x0000000304007986 */ /* 0x000fe2000c101106 */
[----:B------:R-:W-:Y:S05]  /*0650*/  EXIT ;  /* 0x000000000000794d */ /* 0x000fea0003800000 */
.L_x_1:
[----:B------:R-:W-:Y:S05]  /*0660*/  BSYNC.RECONVERGENT B0 ;  /* 0x0000000000007941 */ /* 0x000fea0003800200 */
.L_x_0:
[----:B------:R-:W0:Y:S02]  /*0670*/  LDCU.64 UR8, c[0x0][0x388] ;  /* 0x00007100ff0877ac */ /* 0x000e240008000a00 */
[----:B0-----:R-:W-:-:S04]  /*0680*/  IADD3 R4, P0, PT, R0, UR8, RZ ;  /* 0x0000000800047c10 */ /* 0x001fc8000ff1e0ff */
[----:B------:R-:W-:-:S05]  /*0690*/  LEA.HI.X.SX32 R5, R0, UR9, 0x1, P0 ;  /* 0x0000000900057c11 */ /* 0x000fca00080f0eff */
[----:B------:R-:W-:Y:S01]  /*06a0*/  STG.E.U8 desc[UR6][R4.64], R3 ;  /* 0x0000000304007986 */ /* 0x000fe2000c101106 */
[----:B------:R-:W-:Y:S05]  /*06b0*/  EXIT ;  /* 0x000000000000794d */ /* 0x000fea0003800000 */
.L_x_2:
[----:B------:R-:W-:-:S00]  /*06c0*/  BRA `(.L_x_2) ;  /* 0xfffffffc00fc7947 */ /* 0x000fc0000383ffff */
[----:B------:R-:W-:-:S00]  /*06d0*/  NOP ;  /* 0x0000000000007918 */ /* 0x000fc00000000000 */
        /* <DEDUP_REMOVED lines=10> */
.L_x_3:


//--------------------- .nv.shared.markSafe       --------------------------
	.section	.nv.shared.markSafe,"aw",@nobits
	.sectionflags	@""
.nv.shared.markSafe:
	.zero		1280


//--------------------- .nv.shared.reserved.0     --------------------------
	.section	.nv.shared.reserved.0,"aw",@nobits
	.weak		__nv_reservedSMEM_offset_0_alias
	.size		__nv_reservedSMEM_offset_0_alias, 0, 64
	.other		__nv_reservedSMEM_offset_0_alias,@"STO_CUDA_RESERVED_SHARED STV_DEFAULT"
__nv_reservedSMEM_offset_0_alias:
	.zero		0
	.zero		64


//--------------------- .nv.constant0.markSafe    --------------------------
	.section	.nv.constant0.markSafe,"a",@progbits
	.sectionflags	@""
	.align	4
.nv.constant0.markSafe:
	.zero		916


//--------------------- SYMBOLS --------------------------

	.type		.nv.reservedSmem.offset0,@object
	.size		.nv.reservedSmem.offset0,0x4
	.type		.nv.reservedSmem.cap,@object
	.size		.nv.reservedSmem.cap,0x4
